//
// Generated by NVIDIA NVVM Compiler
//
// Compiler Build ID: CL-36424714
// Cuda compilation tools, release 13.0, V13.0.88
// Based on NVVM 20.0.0
//

.version 9.0
.target sm_100
.address_size 64

	// .globl	_Z14kernelWarpLanev
.extern .func  (.param .b32 func_retval0) vprintf
(
	.param .b64 vprintf_param_0,
	.param .b64 vprintf_param_1
)
;
.global .align 1 .b8 $str[59] = {87, 97, 114, 112, 32, 73, 68, 58, 32, 37, 100, 44, 32, 76, 97, 110, 101, 32, 73, 68, 58, 32, 37, 100, 44, 32, 66, 108, 111, 99, 107, 58, 32, 40, 37, 100, 44, 37, 100, 41, 44, 32, 84, 104, 114, 101, 97, 100, 58, 32, 40, 37, 100, 44, 37, 100, 41, 10};

.visible .entry _Z14kernelWarpLanev()
{
	.local .align 8 .b8 	__local_depot0[24];
	.reg .b64 	%SP;
	.reg .b64 	%SPL;
	.reg .pred 	%p<2>;
	.reg .b32 	%r<11>;
	.reg .b64 	%rd<5>;

	mov.u64 	%SPL, __local_depot0;
	cvta.local.u64 	%SP, %SPL;
	// begin inline asm
	mov.u32 %r2, %warpid;
	// end inline asm
	// begin inline asm
	mov.u32 %r3, %laneid;
	// end inline asm
	setp.ne.s32 	%p1, %r2, 0;
	@%p1 bra 	$L__BB0_2;
	add.u64 	%rd1, %SP, 0;
	add.u64 	%rd2, %SPL, 0;
	mov.u32 	%r4, %ctaid.x;
	mov.u32 	%r5, %ctaid.y;
	mov.u32 	%r6, %tid.x;
	mov.u32 	%r7, %tid.y;
	mov.b32 	%r8, 0;
	st.local.v2.u32 	[%rd2], {%r8, %r3};
	st.local.v2.u32 	[%rd2+8], {%r4, %r5};
	st.local.v2.u32 	[%rd2+16], {%r6, %r7};
	mov.u64 	%rd3, $str;
	cvta.global.u64 	%rd4, %rd3;
	{ // callseq 0, 0
	.param .b64 param0;
	st.param.b64 	[param0], %rd4;
	.param .b64 param1;
	st.param.b64 	[param1], %rd1;
	.param .b32 retval0;
	call.uni (retval0), 
	vprintf, 
	(
	param0, 
	param1
	);
	ld.param.b32 	%r9, [retval0];
	} // callseq 0
$L__BB0_2:
	ret;

}


// ===== COMPILED SASS (sm_100) =====

	.target	sm_100

	.elftype	@"ET_EXEC"


//--------------------- .note.nv.tkinfo           --------------------------
	.section	.note.nv.tkinfo,"",@"SHT_NOTE"
	.sectionflags	@"SHF_NOTE_NV_TKINFO"
	.tkinfo
        /*0018*/ 	.word	0x00000002
        /*0030*/ 	.string	""
        /*0030*/ 	.string	"ptxas"
        /*0030*/ 	.string	"Cuda compilation tools, release 13.0, V13.0.88"
        /*0030*/ 	.string	"Build cuda_13.0.r13.0/compiler.36424714_0"
        /*0030*/ 	.string	"-arch sm_100 -m 64 "



//--------------------- .note.nv.cuinfo           --------------------------
	.section	.note.nv.cuinfo,"",@"SHT_NOTE"
	.sectionflags	@"SHF_NOTE_NV_CUINFO"
        /*0018*/ 	.short	0x0002
        /*001a*/ 	.short	0x0064
        /*001c*/ 	.short	0x0082
	.zero		2


//--------------------- .nv.info                  --------------------------
	.section	.nv.info,"",@"SHT_CUDA_INFO"
	.align	4


	//----- nvinfo : EIATTR_REGCOUNT
	.align		4
        /*0000*/ 	.byte	0x04, 0x2f
        /*0002*/ 	.short	(.L_2 - .L_1)
	.align		4
.L_1:
        /*0004*/ 	.word	index@(_Z14kernelWarpLanev)
        /*0008*/ 	.word	0x00000018


	//----- nvinfo : EIATTR_FRAME_SIZE
	.align		4
.L_2:
        /*000c*/ 	.byte	0x04, 0x11
        /*000e*/ 	.short	(.L_4 - .L_3)
	.align		4
.L_3:
        /*0010*/ 	.word	index@(_Z14kernelWarpLanev)
        /*0014*/ 	.word	0x00000018


	//----- nvinfo : EIATTR_MIN_STACK_SIZE
	.align		4
.L_4:
        /*0018*/ 	.byte	0x04, 0x12
        /*001a*/ 	.short	(.L_6 - .L_5)
	.align		4
.L_5:
        /*001c*/ 	.word	index@(_Z14kernelWarpLanev)
        /*0020*/ 	.word	0x00000018
.L_6:


//--------------------- .nv.compat                --------------------------
	.section	.nv.compat,"",@"SHT_CUDA_COMPAT_INFO"
	.align	4
        /*0000*/ 	.byte	0x02, 0x09, 0x00, 0x00, 0x02, 0x02, 0x01, 0x00, 0x02, 0x05, 0x05, 0x00, 0x03, 0x07, 0x01, 0x01
        /*0010*/ 	.byte	0x02, 0x03, 0x00, 0x00, 0x02, 0x06, 0x01, 0x00, 0x04, 0x0b, 0x08, 0x00, 0x09, 0x00, 0x00, 0x00
        /*0020*/ 	.byte	0x00, 0x00, 0x00, 0x00


//--------------------- .nv.info._Z14kernelWarpLanev --------------------------
	.section	.nv.info._Z14kernelWarpLanev,"",@"SHT_CUDA_INFO"
	.sectionflags	@""
	.align	4


	//----- nvinfo : EIATTR_CUDA_API_VERSION
	.align		4
        /*0000*/ 	.byte	0x04, 0x37
        /*0002*/ 	.short	(.L_8 - .L_7)
.L_7:
        /*0004*/ 	.word	0x00000082


	//----- nvinfo : EIATTR_SPARSE_MMA_MASK
	.align		4
.L_8:
        /*0008*/ 	.byte	0x03, 0x50
        /*000a*/ 	.short	0x0000


	//----- nvinfo : EIATTR_MAXREG_COUNT
	.align		4
        /*000c*/ 	.byte	0x03, 0x1b
        /*000e*/ 	.short	0x00ff


	//----- nvinfo : EIATTR_EXTERNS
	.align		4
        /*0010*/ 	.byte	0x04, 0x0f
        /*0012*/ 	.short	(.L_10 - .L_9)


	//   ....[0]....
	.align		4
.L_9:
        /*0014*/ 	.word	index@(vprintf)


	//----- nvinfo : EIATTR_MERCURY_ISA_VERSION
	.align		4
.L_10:
        /*0018*/ 	.byte	0x03, 0x5f
        /*001a*/ 	.short	0x0101


	//----- nvinfo : EIATTR_VRC_CTA_INIT_COUNT
	.align		4
        /*001c*/ 	.byte	0x02, 0x4a
	.zero		1
	.zero		1


	//----- nvinfo : EIATTR_SYSCALL_OFFSETS
	.align		4
        /*0020*/ 	.byte	0x04, 0x46
        /*0022*/ 	.short	(.L_12 - .L_11)


	//   ....[0]....
.L_11:
        /*0024*/ 	.word	0x000001a0


	//----- nvinfo : EIATTR_EXIT_INSTR_OFFSETS
	.align		4
.L_12:
        /*0028*/ 	.byte	0x04, 0x1c
        /*002a*/ 	.short	(.L_14 - .L_13)


	//   ....[0]....
.L_13:
        /*002c*/ 	.word	0x00000090


	//   ....[1]....
        /*0030*/ 	.word	0x000001b0


	//----- nvinfo : EIATTR_SW_WAR
	.align		4
.L_14:
        /*0034*/ 	.byte	0x04, 0x36
        /*0036*/ 	.short	(.L_16 - .L_15)
.L_15:
        /*0038*/ 	.word	0x00000008
.L_16:


//--------------------- .nv.callgraph             --------------------------
	.section	.nv.callgraph,"",@"SHT_CUDA_CALLGRAPH"
	.align	4
	.sectionentsize	8
	.align		4
        /*0000*/ 	.word	0x00000000
	.align		4
        /*0004*/ 	.word	0xffffffff
	.align		4
        /*0008*/ 	.word	index@(_Z14kernelWarpLanev)
	.align		4
        /*000c*/ 	.word	index@(vprintf)
	.align		4
        /*0010*/ 	.word	0x00000000
	.align		4
        /*0014*/ 	.word	0xfffffffe
	.align		4
        /*0018*/ 	.word	0x00000000
	.align		4
        /*001c*/ 	.word	0xfffffffd
	.align		4
        /*0020*/ 	.word	0x00000000
	.align		4
        /*0024*/ 	.word	0xfffffffc


//--------------------- .nv.constant4             --------------------------
	.section	.nv.constant4,"a",@progbits
	.align	8
	.align		8
.nv.constant4:
        /*0000*/ 	.dword	vprintf
	.align		8
        /*0008*/ 	.dword	$str


//--------------------- .text._Z14kernelWarpLanev --------------------------
	.section	.text._Z14kernelWarpLanev,"ax",@progbits
	.align	128
        .global         _Z14kernelWarpLanev
        .type           _Z14kernelWarpLanev,@function
        .size           _Z14kernelWarpLanev,(.L_x_2 - _Z14kernelWarpLanev)
        .other          _Z14kernelWarpLanev,@"STO_CUDA_ENTRY STV_DEFAULT"
_Z14kernelWarpLanev:
.text._Z14kernelWarpLanev:
[----:B------:R-:W0:Y:S01]  /*0000*/  LDC R1, c[0x0][0x37c] ;  /* 0x0000df00ff017b82 */ /* 0x000e220000000800 */
[----:B------:R-:W1:Y:S01]  /*0010*/  LDCU UR5, c[0x0][0x2fc] ;  /* 0x00005f80ff0577ac */ /* 0x000e620008000800 */
[----:B------:R-:W2:Y:S02]  /*0020*/  S2R R0, SR_VIRTID ;  /* 0x0000000000007919 */ /* 0x000ea40000000300 */
[----:B--2---:R-:W-:-:S04]  /*0030*/  SHF.R.U32.HI R0, RZ, 0x8, R0 ;  /* 0x00000008ff007819 */ /* 0x004fc80000011600 */
[----:B------:R-:W-:Y:S01]  /*0040*/  SGXT.U32 R0, R0, 0x7 ;  /* 0x000000070000781a */ /* 0x000fe20000000000 */
[----:B0-----:R-:W-:Y:S01]  /*0050*/  VIADD R1, R1, 0xffffffe8 ;  /* 0xffffffe801017836 */ /* 0x001fe20000000000 */
[----:B------:R-:W0:Y:S04]  /*0060*/  LDCU UR4, c[0x0][0x2f8] ;  /* 0x00005f00ff0477ac */ /* 0x000e280008000800 */
[----:B0-----:R-:W-:Y:S02]  /*0070*/  IADD3 R6, P1, PT, R1, UR4, RZ ;  /* 0x0000000401067c10 */ /* 0x001fe4000ff3e0ff */
[----:B------:R-:W-:-:S13]  /*0080*/  ISETP.NE.AND P0, PT, R0, RZ, PT ;  /* 0x000000ff0000720c */ /* 0x000fda0003f05270 */
[----:B-1----:R-:W-:Y:S05]  /*0090*/  @P0 EXIT ;  /* 0x000000000000094d */ /* 0x002fea0003800000 */
[----:B------:R-:W0:Y:S01]  /*00a0*/  S2R R13, SR_LANEID ;  /* 0x00000000000d7919 */ /* 0x000e220000000000 */
[----:B------:R-:W-:Y:S01]  /*00b0*/  IMAD.MOV.U32 R12, RZ, RZ, RZ ;  /* 0x000000ffff0c7224 */ /* 0x000fe200078e00ff */
[----:B------:R-:W-:Y:S01]  /*00c0*/  MOV R0, 0x0 ;  /* 0x0000000000007802 */ /* 0x000fe20000000f00 */
[----:B------:R-:W1:Y:S01]  /*00d0*/  LDCU.64 UR6, c[0x4][0x8] ;  /* 0x01000100ff0677ac */ /* 0x000e620008000a00 */
[----:B------:R-:W2:Y:S01]  /*00e0*/  S2R R8, SR_CTAID.X ;  /* 0x0000000000087919 */ /* 0x000ea20000002500 */
[----:B------:R-:W-:Y:S01]  /*00f0*/  IADD3.X R7, PT, PT, RZ, UR5, RZ, P1, !PT ;  /* 0x00000005ff077c10 */ /* 0x000fe20008ffe4ff */
[----:B------:R3:W4:Y:S01]  /*0100*/  LDC.64 R2, c[0x4][R0] ;  /* 0x0100000000027b82 */ /* 0x0007220000000a00 */
[----:B------:R-:W2:Y:S01]  /*0110*/  S2R R9, SR_CTAID.Y ;  /* 0x0000000000097919 */ /* 0x000ea20000002600 */
[----:B------:R-:W5:Y:S01]  /*0120*/  S2R R10, SR_TID.X ;  /* 0x00000000000a7919 */ /* 0x000f620000002100 */
[----:B------:R-:W5:Y:S01]  /*0130*/  S2R R11, SR_TID.Y ;  /* 0x00000000000b7919 */ /* 0x000f620000002200 */
[----:B-1----:R-:W-:Y:S01]  /*0140*/  IMAD.U32 R4, RZ, RZ, UR6 ;  /* 0x00000006ff047e24 */ /* 0x002fe2000f8e00ff */
[----:B------:R-:W-:Y:S01]  /*0150*/  MOV R5, UR7 ;  /* 0x0000000700057c02 */ /* 0x000fe20008000f00 */
[----:B0-----:R3:W-:Y:S04]  /*0160*/  STL.64 [R1], R12 ;  /* 0x0000000c01007387 */ /* 0x0017e80000100a00 */
[----:B--2---:R3:W-:Y:S04]  /*0170*/  STL.64 [R1+0x8], R8 ;  /* 0x0000080801007387 */ /* 0x0047e80000100a00 */
[----:B-----5:R3:W-:Y:S02]  /*0180*/  STL.64 [R1+0x10], R10 ;  /* 0x0000100a01007387 */ /* 0x0207e40000100a00 */
[----:B------:R-:W-:-:S07]  /*0190*/  LEPC R20, `(.L_x_0) ;  /* 0x000000001014794e */ /* 0x000fce0000000000 */
[----:B---34-:R-:W-:Y:S05]  /*01a0*/  CALL.ABS.NOINC R2 ;  /* 0x0000000002007343 */ /* 0x018fea0003c00000 */
.L_x_0:
[----:B------:R-:W-:Y:S05]  /*01b0*/  EXIT ;  /* 0x000000000000794d */ /* 0x000fea0003800000 */
.L_x_1:
[----:B------:R-:W-:-:S00]  /*01c0*/  BRA `(.L_x_1) ;  /* 0xfffffffc00fc7947 */ /* 0x000fc0000383ffff */
[----:B------:R-:W-:-:S00]  /*01d0*/  NOP ;  /* 0x0000000000007918 */ /* 0x000fc00000000000 */
        /* <DEDUP_REMOVED lines=10> */
.L_x_2:


//--------------------- .nv.global.init           --------------------------
	.section	.nv.global.init,"aw",@progbits
.nv.global.init:
	.type		$str,@object
	.size		$str,(.L_0 - $str)
$str:
        /*0000*/ 	.byte	0x57, 0x61, 0x72, 0x70, 0x20, 0x49, 0x44, 0x3a, 0x20, 0x25, 0x64, 0x2c, 0x20, 0x4c, 0x61, 0x6e
        /*0010*/ 	.byte	0x65, 0x20, 0x49, 0x44, 0x3a, 0x20, 0x25, 0x64, 0x2c, 0x20, 0x42, 0x6c, 0x6f, 0x63, 0x6b, 0x3a
        /*0020*/ 	.byte	0x20, 0x28, 0x25, 0x64, 0x2c, 0x25, 0x64, 0x29, 0x2c, 0x20, 0x54, 0x68, 0x72, 0x65, 0x61, 0x64
        /*0030*/ 	.byte	0x3a, 0x20, 0x28, 0x25, 0x64, 0x2c, 0x25, 0x64, 0x29, 0x0a, 0x00
.L_0:


//--------------------- .nv.shared.reserved.0     --------------------------
	.section	.nv.shared.reserved.0,"aw",@nobits
	.weak		__nv_reservedSMEM_offset_0_alias
	.size		__nv_reservedSMEM_offset_0_alias, 0, 64
	.other		__nv_reservedSMEM_offset_0_alias,@"STO_CUDA_RESERVED_SHARED STV_DEFAULT"
__nv_reservedSMEM_offset_0_alias:
	.zero		0
	.zero		64


//--------------------- .nv.constant0._Z14kernelWarpLanev --------------------------
	.section	.nv.constant0._Z14kernelWarpLanev,"a",@progbits
	.sectionflags	@""
	.align	4
.nv.constant0._Z14kernelWarpLanev:
	.zero		896


//--------------------- SYMBOLS --------------------------

	.type		.nv.reservedSmem.offset0,@object
	.size		.nv.reservedSmem.offset0,0x4
	.type		vprintf,@function
